//
// Generated by NVIDIA NVVM Compiler
//
// Compiler Build ID: CL-36424714
// Cuda compilation tools, release 13.0, V13.0.88
// Based on NVVM 20.0.0
//

.version 9.0
.target sm_100
.address_size 64

	// .globl	_Z21smithWatermanDiagonalPKcS0_Piiiii

.visible .entry _Z21smithWatermanDiagonalPKcS0_Piiiii(
	.param .u64 .ptr .align 1 _Z21smithWatermanDiagonalPKcS0_Piiiii_param_0,
	.param .u64 .ptr .align 1 _Z21smithWatermanDiagonalPKcS0_Piiiii_param_1,
	.param .u64 .ptr .align 1 _Z21smithWatermanDiagonalPKcS0_Piiiii_param_2,
	.param .u32 _Z21smithWatermanDiagonalPKcS0_Piiiii_param_3,
	.param .u32 _Z21smithWatermanDiagonalPKcS0_Piiiii_param_4,
	.param .u32 _Z21smithWatermanDiagonalPKcS0_Piiiii_param_5,
	.param .u32 _Z21smithWatermanDiagonalPKcS0_Piiiii_param_6
)
{
	.reg .pred 	%p<3>;
	.reg .b16 	%rs<3>;
	.reg .b32 	%r<29>;
	.reg .b64 	%rd<19>;

	ld.param.u64 	%rd1, [_Z21smithWatermanDiagonalPKcS0_Piiiii_param_0];
	ld.param.u64 	%rd2, [_Z21smithWatermanDiagonalPKcS0_Piiiii_param_1];
	ld.param.u64 	%rd3, [_Z21smithWatermanDiagonalPKcS0_Piiiii_param_2];
	ld.param.u32 	%r3, [_Z21smithWatermanDiagonalPKcS0_Piiiii_param_3];
	ld.param.u32 	%r4, [_Z21smithWatermanDiagonalPKcS0_Piiiii_param_4];
	ld.param.u32 	%r5, [_Z21smithWatermanDiagonalPKcS0_Piiiii_param_5];
	ld.param.u32 	%r6, [_Z21smithWatermanDiagonalPKcS0_Piiiii_param_6];
	mov.u32 	%r7, %ctaid.x;
	mov.u32 	%r8, %ntid.x;
	mov.u32 	%r9, %tid.x;
	mad.lo.s32 	%r1, %r7, %r8, %r9;
	sub.s32 	%r10, %r4, %r6;
	max.s32 	%r2, %r10, 1;
	add.s32 	%r11, %r4, -1;
	min.s32 	%r12, %r5, %r11;
	sub.s32 	%r13, %r12, %r2;
	setp.gt.s32 	%p1, %r1, %r13;
	@%p1 bra 	$L__BB0_2;
	cvta.to.global.u64 	%rd4, %rd1;
	cvta.to.global.u64 	%rd5, %rd2;
	cvta.to.global.u64 	%rd6, %rd3;
	add.s32 	%r14, %r2, %r1;
	sub.s32 	%r15, %r4, %r14;
	mul.lo.s32 	%r16, %r14, %r3;
	add.s32 	%r17, %r16, %r15;
	sub.s32 	%r18, %r16, %r3;
	add.s32 	%r19, %r18, %r15;
	cvt.s64.s32 	%rd7, %r14;
	add.s64 	%rd8, %rd4, %rd7;
	ld.global.u8 	%rs1, [%rd8+-1];
	cvt.s64.s32 	%rd9, %r15;
	add.s64 	%rd10, %rd5, %rd9;
	ld.global.u8 	%rs2, [%rd10+-1];
	setp.eq.s16 	%p2, %rs1, %rs2;
	selp.b32 	%r20, 1, -1, %p2;
	mul.wide.s32 	%rd11, %r19, 4;
	add.s64 	%rd12, %rd6, %rd11;
	ld.global.u32 	%r21, [%rd12+-4];
	add.s32 	%r22, %r20, %r21;
	ld.global.u32 	%r23, [%rd12];
	cvt.s64.s32 	%rd13, %r16;
	add.s64 	%rd14, %rd9, %rd13;
	shl.b64 	%rd15, %rd14, 2;
	add.s64 	%rd16, %rd6, %rd15;
	ld.global.u32 	%r24, [%rd16+-4];
	max.s32 	%r25, %r23, %r24;
	add.s32 	%r26, %r25, -1;
	max.s32 	%r27, %r22, %r26;
	max.s32 	%r28, %r27, 0;
	mul.wide.s32 	%rd17, %r17, 4;
	add.s64 	%rd18, %rd6, %rd17;
	st.global.u32 	[%rd18], %r28;
$L__BB0_2:
	ret;

}


// ===== COMPILED SASS (sm_100) =====

	.target	sm_100

	.elftype	@"ET_EXEC"


//--------------------- .note.nv.tkinfo           --------------------------
	.section	.note.nv.tkinfo,"",@"SHT_NOTE"
	.sectionflags	@"SHF_NOTE_NV_TKINFO"
	.tkinfo
        /*0018*/ 	.word	0x00000002
        /*0030*/ 	.string	""
        /*0030*/ 	.string	"ptxas"
        /*0030*/ 	.string	"Cuda compilation tools, release 13.0, V13.0.88"
        /*0030*/ 	.string	"Build cuda_13.0.r13.0/compiler.36424714_0"
        /*0030*/ 	.string	"-arch sm_100 -m 64 "



//--------------------- .note.nv.cuinfo           --------------------------
	.section	.note.nv.cuinfo,"",@"SHT_NOTE"
	.sectionflags	@"SHF_NOTE_NV_CUINFO"
        /*0018*/ 	.short	0x0002
        /*001a*/ 	.short	0x0064
        /*001c*/ 	.short	0x0082
	.zero		2


//--------------------- .nv.info                  --------------------------
	.section	.nv.info,"",@"SHT_CUDA_INFO"
	.align	4


	//----- nvinfo : EIATTR_REGCOUNT
	.align		4
        /*0000*/ 	.byte	0x04, 0x2f
        /*0002*/ 	.short	(.L_1 - .L_0)
	.align		4
.L_0:
        /*0004*/ 	.word	index@(_Z21smithWatermanDiagonalPKcS0_Piiiii)
        /*0008*/ 	.word	0x00000011


	//----- nvinfo : EIATTR_FRAME_SIZE
	.align		4
.L_1:
        /*000c*/ 	.byte	0x04, 0x11
        /*000e*/ 	.short	(.L_3 - .L_2)
	.align		4
.L_2:
        /*0010*/ 	.word	index@(_Z21smithWatermanDiagonalPKcS0_Piiiii)
        /*0014*/ 	.word	0x00000000


	//----- nvinfo : EIATTR_MIN_STACK_SIZE
	.align		4
.L_3:
        /*0018*/ 	.byte	0x04, 0x12
        /*001a*/ 	.short	(.L_5 - .L_4)
	.align		4
.L_4:
        /*001c*/ 	.word	index@(_Z21smithWatermanDiagonalPKcS0_Piiiii)
        /*0020*/ 	.word	0x00000000
.L_5:


//--------------------- .nv.compat                --------------------------
	.section	.nv.compat,"",@"SHT_CUDA_COMPAT_INFO"
	.align	4
        /*0000*/ 	.byte	0x02, 0x09, 0x00, 0x00, 0x02, 0x02, 0x01, 0x00, 0x02, 0x05, 0x05, 0x00, 0x03, 0x07, 0x01, 0x01
        /*0010*/ 	.byte	0x02, 0x03, 0x00, 0x00, 0x02, 0x06, 0x01, 0x00, 0x04, 0x0b, 0x08, 0x00, 0x09, 0x00, 0x00, 0x00
        /*0020*/ 	.byte	0x00, 0x00, 0x00, 0x00


//--------------------- .nv.info._Z21smithWatermanDiagonalPKcS0_Piiiii --------------------------
	.section	.nv.info._Z21smithWatermanDiagonalPKcS0_Piiiii,"",@"SHT_CUDA_INFO"
	.sectionflags	@""
	.align	4


	//----- nvinfo : EIATTR_CUDA_API_VERSION
	.align		4
        /*0000*/ 	.byte	0x04, 0x37
        /*0002*/ 	.short	(.L_7 - .L_6)
.L_6:
        /*0004*/ 	.word	0x00000082


	//----- nvinfo : EIATTR_KPARAM_INFO
	.align		4
.L_7:
        /*0008*/ 	.byte	0x04, 0x17
        /*000a*/ 	.short	(.L_9 - .L_8)
.L_8:
        /*000c*/ 	.word	0x00000000
        /*0010*/ 	.short	0x0006
        /*0012*/ 	.short	0x0024
        /*0014*/ 	.byte	0x00, 0xf0, 0x11, 0x00


	//----- nvinfo : EIATTR_KPARAM_INFO
	.align		4
.L_9:
        /*0018*/ 	.byte	0x04, 0x17
        /*001a*/ 	.short	(.L_11 - .L_10)
.L_10:
        /*001c*/ 	.word	0x00000000
        /*0020*/ 	.short	0x0005
        /*0022*/ 	.short	0x0020
        /*0024*/ 	.byte	0x00, 0xf0, 0x11, 0x00


	//----- nvinfo : EIATTR_KPARAM_INFO
	.align		4
.L_11:
        /*0028*/ 	.byte	0x04, 0x17
        /*002a*/ 	.short	(.L_13 - .L_12)
.L_12:
        /*002c*/ 	.word	0x00000000
        /*0030*/ 	.short	0x0004
        /*0032*/ 	.short	0x001c
        /*0034*/ 	.byte	0x00, 0xf0, 0x11, 0x00


	//----- nvinfo : EIATTR_KPARAM_INFO
	.align		4
.L_13:
        /*0038*/ 	.byte	0x04, 0x17
        /*003a*/ 	.short	(.L_15 - .L_14)
.L_14:
        /*003c*/ 	.word	0x00000000
        /*0040*/ 	.short	0x0003
        /*0042*/ 	.short	0x0018
        /*0044*/ 	.byte	0x00, 0xf0, 0x11, 0x00


	//----- nvinfo : EIATTR_KPARAM_INFO
	.align		4
.L_15:
        /*0048*/ 	.byte	0x04, 0x17
        /*004a*/ 	.short	(.L_17 - .L_16)
.L_16:
        /*004c*/ 	.word	0x00000000
        /*0050*/ 	.short	0x0002
        /*0052*/ 	.short	0x0010
        /*0054*/ 	.byte	0x00, 0xf5, 0x21, 0x00


	//----- nvinfo : EIATTR_KPARAM_INFO
	.align		4
.L_17:
        /*0058*/ 	.byte	0x04, 0x17
        /*005a*/ 	.short	(.L_19 - .L_18)
.L_18:
        /*005c*/ 	.word	0x00000000
        /*0060*/ 	.short	0x0001
        /*0062*/ 	.short	0x0008
        /*0064*/ 	.byte	0x00, 0xf5, 0x21, 0x00


	//----- nvinfo : EIATTR_KPARAM_INFO
	.align		4
.L_19:
        /*0068*/ 	.byte	0x04, 0x17
        /*006a*/ 	.short	(.L_21 - .L_20)
.L_20:
        /*006c*/ 	.word	0x00000000
        /*0070*/ 	.short	0x0000
        /*0072*/ 	.short	0x0000
        /*0074*/ 	.byte	0x00, 0xf5, 0x21, 0x00


	//----- nvinfo : EIATTR_SPARSE_MMA_MASK
	.align		4
.L_21:
        /*0078*/ 	.byte	0x03, 0x50
        /*007a*/ 	.short	0x0000


	//----- nvinfo : EIATTR_MAXREG_COUNT
	.align		4
        /*007c*/ 	.byte	0x03, 0x1b
        /*007e*/ 	.short	0x00ff


	//----- nvinfo : EIATTR_MERCURY_ISA_VERSION
	.align		4
        /*0080*/ 	.byte	0x03, 0x5f
        /*0082*/ 	.short	0x0101


	//----- nvinfo : EIATTR_VRC_CTA_INIT_COUNT
	.align		4
        /*0084*/ 	.byte	0x02, 0x4a
	.zero		1
	.zero		1


	//----- nvinfo : EIATTR_EXIT_INSTR_OFFSETS
	.align		4
        /*0088*/ 	.byte	0x04, 0x1c
        /*008a*/ 	.short	(.L_23 - .L_22)


	//   ....[0]....
.L_22:
        /*008c*/ 	.word	0x000000b0


	//   ....[1]....
        /*0090*/ 	.word	0x000002c0


	//----- nvinfo : EIATTR_CBANK_PARAM_SIZE
	.align		4
.L_23:
        /*0094*/ 	.byte	0x03, 0x19
        /*0096*/ 	.short	0x0028


	//----- nvinfo : EIATTR_PARAM_CBANK
	.align		4
        /*0098*/ 	.byte	0x04, 0x0a
        /*009a*/ 	.short	(.L_25 - .L_24)
	.align		4
.L_24:
        /*009c*/ 	.word	index@(.nv.constant0._Z21smithWatermanDiagonalPKcS0_Piiiii)
        /*00a0*/ 	.short	0x0380
        /*00a2*/ 	.short	0x0028


	//----- nvinfo : EIATTR_SW_WAR
	.align		4
.L_25:
        /*00a4*/ 	.byte	0x04, 0x36
        /*00a6*/ 	.short	(.L_27 - .L_26)
.L_26:
        /*00a8*/ 	.word	0x00000008
.L_27:


//--------------------- .nv.callgraph             --------------------------
	.section	.nv.callgraph,"",@"SHT_CUDA_CALLGRAPH"
	.align	4
	.sectionentsize	8
	.align		4
        /*0000*/ 	.word	0x00000000
	.align		4
        /*0004*/ 	.word	0xffffffff
	.align		4
        /*0008*/ 	.word	0x00000000
	.align		4
        /*000c*/ 	.word	0xfffffffe
	.align		4
        /*0010*/ 	.word	0x00000000
	.align		4
        /*0014*/ 	.word	0xfffffffd
	.align		4
        /*0018*/ 	.word	0x00000000
	.align		4
        /*001c*/ 	.word	0xfffffffc


//--------------------- .text._Z21smithWatermanDiagonalPKcS0_Piiiii --------------------------
	.section	.text._Z21smithWatermanDiagonalPKcS0_Piiiii,"ax",@progbits
	.align	128
        .global         _Z21smithWatermanDiagonalPKcS0_Piiiii
        .type           _Z21smithWatermanDiagonalPKcS0_Piiiii,@function
        .size           _Z21smithWatermanDiagonalPKcS0_Piiiii,(.L_x_1 - _Z21smithWatermanDiagonalPKcS0_Piiiii)
        .other          _Z21smithWatermanDiagonalPKcS0_Piiiii,@"STO_CUDA_ENTRY STV_DEFAULT"
_Z21smithWatermanDiagonalPKcS0_Piiiii:
.text._Z21smithWatermanDiagonalPKcS0_Piiiii:
[----:B------:R-:W-:Y:S01]  /*0000*/  LDC R1, c[0x0][0x37c] ;  /* 0x0000df00ff017b82 */ /* 0x000fe20000000800 */
[----:B------:R-:W0:Y:S07]  /*0010*/  S2R R5, SR_TID.X ;  /* 0x0000000000057919 */ /* 0x000e2e0000002100 */
[----:B------:R-:W1:Y:S08]  /*0020*/  LDC R7, c[0x0][0x39c] ;  /* 0x0000e700ff077b82 */ /* 0x000e700000000800 */
[----:B------:R-:W1:Y:S08]  /*0030*/  LDC.64 R2, c[0x0][0x3a0] ;  /* 0x0000e800ff027b82 */ /* 0x000e700000000a00 */
[----:B------:R-:W0:Y:S08]  /*0040*/  S2UR UR4, SR_CTAID.X ;  /* 0x00000000000479c3 */ /* 0x000e300000002500 */
[----:B------:R-:W0:Y:S01]  /*0050*/  LDC R0, c[0x0][0x360] ;  /* 0x0000d800ff007b82 */ /* 0x000e220000000800 */
[----:B-1----:R-:W-:-:S02]  /*0060*/  VIADDMNMX R3, R7, -R3, 0x1, !PT ;  /* 0x0000000107037446 */ /* 0x002fc40007800903 */
[----:B------:R-:W-:Y:S01]  /*0070*/  VIADDMNMX R2, R7, 0xffffffff, R2, PT ;  /* 0xffffffff07027846 */ /* 0x000fe20003800102 */
[----:B0-----:R-:W-:-:S04]  /*0080*/  IMAD R0, R0, UR4, R5 ;  /* 0x0000000400007c24 */ /* 0x001fc8000f8e0205 */
[----:B------:R-:W-:-:S05]  /*0090*/  IMAD.IADD R5, R2, 0x1, -R3 ;  /* 0x0000000102057824 */ /* 0x000fca00078e0a03 */
[----:B------:R-:W-:-:S13]  /*00a0*/  ISETP.GT.AND P0, PT, R0, R5, PT ;  /* 0x000000050000720c */ /* 0x000fda0003f04270 */
[----:B------:R-:W-:Y:S05]  /*00b0*/  @P0 EXIT ;  /* 0x000000000000094d */ /* 0x000fea0003800000 */
[----:B------:R-:W0:Y:S01]  /*00c0*/  LDCU.128 UR8, c[0x0][0x380] ;  /* 0x00007000ff0877ac */ /* 0x000e220008000c00 */
[----:B------:R-:W-:Y:S02]  /*00d0*/  IMAD.IADD R0, R0, 0x1, R3 ;  /* 0x0000000100007824 */ /* 0x000fe400078e0203 */
[----:B------:R-:W1:Y:S01]  /*00e0*/  LDC.64 R2, c[0x0][0x390] ;  /* 0x0000e400ff027b82 */ /* 0x000e620000000a00 */
[----:B------:R-:W2:Y:S01]  /*00f0*/  LDCU UR6, c[0x0][0x398] ;  /* 0x00007300ff0677ac */ /* 0x000ea20008000800 */
[----:B------:R-:W-:Y:S01]  /*0100*/  IMAD.IADD R12, R7, 0x1, -R0 ;  /* 0x00000001070c7824 */ /* 0x000fe200078e0a00 */
[----:B------:R-:W3:Y:S04]  /*0110*/  LDCU.64 UR4, c[0x0][0x358] ;  /* 0x00006b00ff0477ac */ /* 0x000ee80008000a00 */
[----:B------:R-:W-:Y:S01]  /*0120*/  SHF.R.S32.HI R4, RZ, 0x1f, R12 ;  /* 0x0000001fff047819 */ /* 0x000fe2000001140c */
[----:B------:R-:W4:Y:S01]  /*0130*/  LDCU.64 UR12, c[0x0][0x390] ;  /* 0x00007200ff0c77ac */ /* 0x000f220008000a00 */
[----:B0-----:R-:W-:-:S04]  /*0140*/  IADD3 R6, P0, PT, R0, UR8, RZ ;  /* 0x0000000800067c10 */ /* 0x001fc8000ff1e0ff */
[C---:B------:R-:W-:Y:S01]  /*0150*/  LEA.HI.X.SX32 R7, R0.reuse, UR9, 0x1, P0 ;  /* 0x0000000900077c11 */ /* 0x040fe200080f0eff */
[----:B--2---:R-:W-:Y:S01]  /*0160*/  IMAD R13, R0, UR6, RZ ;  /* 0x00000006000d7c24 */ /* 0x004fe2000f8e02ff */
[----:B------:R-:W-:-:S03]  /*0170*/  IADD3 R8, P0, PT, R12, UR10, RZ ;  /* 0x0000000a0c087c10 */ /* 0x000fc6000ff1e0ff */
[----:B---3--:R-:W2:Y:S01]  /*0180*/  LDG.E.U8 R6, desc[UR4][R6.64+-0x1] ;  /* 0xffffff0406067981 */ /* 0x008ea2000c1e1100 */
[----:B------:R-:W-:Y:S02]  /*0190*/  IADD3.X R9, PT, PT, R4, UR11, RZ, P0, !PT ;  /* 0x0000000b04097c10 */ /* 0x000fe400087fe4ff */
[C---:B------:R-:W-:Y:S02]  /*01a0*/  IADD3 R0, P0, PT, R12.reuse, R13, RZ ;  /* 0x0000000d0c007210 */ /* 0x040fe40007f1e0ff */
[----:B------:R-:W-:Y:S02]  /*01b0*/  IADD3 R5, PT, PT, R12, -UR6, R13 ;  /* 0x800000060c057c10 */ /* 0x000fe4000fffe00d */
[----:B------:R-:W2:Y:S01]  /*01c0*/  LDG.E.U8 R9, desc[UR4][R8.64+-0x1] ;  /* 0xffffff0408097981 */ /* 0x000ea2000c1e1100 */
[----:B------:R-:W-:Y:S02]  /*01d0*/  LEA.HI.X.SX32 R11, R13, R4, 0x1, P0 ;  /* 0x000000040d0b7211 */ /* 0x000fe400000f0eff */
[----:B----4-:R-:W-:Y:S01]  /*01e0*/  LEA R10, P0, R0, UR12, 0x2 ;  /* 0x0000000c000a7c11 */ /* 0x010fe2000f8010ff */
[----:B-1----:R-:W-:-:S03]  /*01f0*/  IMAD.WIDE R4, R5, 0x4, R2 ;  /* 0x0000000405047825 */ /* 0x002fc600078e0202 */
[----:B------:R-:W-:Y:S02]  /*0200*/  LEA.HI.X R11, R0, UR13, R11, 0x2, P0 ;  /* 0x0000000d000b7c11 */ /* 0x000fe400080f140b */
[----:B------:R-:W3:Y:S04]  /*0210*/  LDG.E R0, desc[UR4][R4.64+-0x4] ;  /* 0xfffffc0404007981 */ /* 0x000ee8000c1e1900 */
[----:B------:R-:W4:Y:S04]  /*0220*/  LDG.E R11, desc[UR4][R10.64+-0x4] ;  /* 0xfffffc040a0b7981 */ /* 0x000f28000c1e1900 */
[----:B------:R-:W4:Y:S01]  /*0230*/  LDG.E R14, desc[UR4][R4.64] ;  /* 0x00000004040e7981 */ /* 0x000f22000c1e1900 */
[----:B------:R-:W-:-:S04]  /*0240*/  IMAD.IADD R13, R12, 0x1, R13 ;  /* 0x000000010c0d7824 */ /* 0x000fc800078e020d */
[----:B------:R-:W-:Y:S01]  /*0250*/  IMAD.WIDE R2, R13, 0x4, R2 ;  /* 0x000000040d027825 */ /* 0x000fe200078e0202 */
[----:B--2---:R-:W-:-:S03]  /*0260*/  ISETP.NE.AND P0, PT, R6, R9, PT ;  /* 0x000000090600720c */ /* 0x004fc60003f05270 */
[----:B---3--:R-:W-:-:S10]  /*0270*/  VIADD R7, R0, 0x1 ;  /* 0x0000000100077836 */ /* 0x008fd40000000000 */
[----:B------:R-:W-:Y:S01]  /*0280*/  @P0 VIADD R7, R0, 0xffffffff ;  /* 0xffffffff00070836 */ /* 0x000fe20000000000 */
[----:B----4-:R-:W-:-:S04]  /*0290*/  VIMNMX R14, PT, PT, R14, R11, !PT ;  /* 0x0000000b0e0e7248 */ /* 0x010fc80007fe0100 */
[----:B------:R-:W-:-:S05]  /*02a0*/  VIADDMNMX.RELU R7, R14, 0xffffffff, R7, !PT ;  /* 0xffffffff0e077846 */ /* 0x000fca0007801107 */
[----:B------:R-:W-:Y:S01]  /*02b0*/  STG.E desc[UR4][R2.64], R7 ;  /* 0x0000000702007986 */ /* 0x000fe2000c101904 */
[----:B------:R-:W-:Y:S05]  /*02c0*/  EXIT ;  /* 0x000000000000794d */ /* 0x000fea0003800000 */
.L_x_0:
[----:B------:R-:W-:-:S00]  /*02d0*/  BRA `(.L_x_0) ;  /* 0xfffffffc00fc7947 */ /* 0x000fc0000383ffff */
[----:B------:R-:W-:-:S00]  /*02e0*/  NOP ;  /* 0x0000000000007918 */ /* 0x000fc00000000000 */
        /* <DEDUP_REMOVED lines=9> */
.L_x_1:


//--------------------- .nv.shared.reserved.0     --------------------------
	.section	.nv.shared.reserved.0,"aw",@nobits
	.weak		__nv_reservedSMEM_offset_0_alias
	.size		__nv_reservedSMEM_offset_0_alias, 0, 64
	.other		__nv_reservedSMEM_offset_0_alias,@"STO_CUDA_RESERVED_SHARED STV_DEFAULT"
__nv_reservedSMEM_offset_0_alias:
	.zero		0
	.zero		64


//--------------------- .nv.constant0._Z21smithWatermanDiagonalPKcS0_Piiiii --------------------------
	.section	.nv.constant0._Z21smithWatermanDiagonalPKcS0_Piiiii,"a",@progbits
	.sectionflags	@""
	.align	4
.nv.constant0._Z21smithWatermanDiagonalPKcS0_Piiiii:
	.zero		936


//--------------------- SYMBOLS --------------------------

	.type		.nv.reservedSmem.offset0,@object
	.size		.nv.reservedSmem.offset0,0x4
